//
// Generated by NVIDIA NVVM Compiler
//
// Compiler Build ID: CL-36424714
// Cuda compilation tools, release 13.0, V13.0.88
// Based on NVVM 20.0.0
//

.version 9.0
.target sm_100
.address_size 64

	// .globl	_Z19validateImageKernelPhiPi

.visible .entry _Z19validateImageKernelPhiPi(
	.param .u64 .ptr .align 1 _Z19validateImageKernelPhiPi_param_0,
	.param .u32 _Z19validateImageKernelPhiPi_param_1,
	.param .u64 .ptr .align 1 _Z19validateImageKernelPhiPi_param_2
)
{
	.reg .pred 	%p<3>;
	.reg .b16 	%rs<2>;
	.reg .b32 	%r<7>;
	.reg .b64 	%rd<7>;

	ld.param.u64 	%rd1, [_Z19validateImageKernelPhiPi_param_0];
	ld.param.u32 	%r2, [_Z19validateImageKernelPhiPi_param_1];
	ld.param.u64 	%rd2, [_Z19validateImageKernelPhiPi_param_2];
	mov.u32 	%r3, %ctaid.x;
	mov.u32 	%r4, %ntid.x;
	mov.u32 	%r5, %tid.x;
	mad.lo.s32 	%r1, %r3, %r4, %r5;
	setp.ge.s32 	%p1, %r1, %r2;
	@%p1 bra 	$L__BB0_3;
	cvta.to.global.u64 	%rd3, %rd1;
	cvt.s64.s32 	%rd4, %r1;
	add.s64 	%rd5, %rd3, %rd4;
	ld.global.u8 	%rs1, [%rd5];
	setp.ne.s16 	%p2, %rs1, 0;
	@%p2 bra 	$L__BB0_3;
	cvta.to.global.u64 	%rd6, %rd2;
	atom.global.add.u32 	%r6, [%rd6], 1;
$L__BB0_3:
	ret;

}
	// .globl	_Z17clearMemoryKernelPhih
.visible .entry _Z17clearMemoryKernelPhih(
	.param .u64 .ptr .align 1 _Z17clearMemoryKernelPhih_param_0,
	.param .u32 _Z17clearMemoryKernelPhih_param_1,
	.param .u8 _Z17clearMemoryKernelPhih_param_2
)
{
	.reg .pred 	%p<2>;
	.reg .b16 	%rs<2>;
	.reg .b32 	%r<6>;
	.reg .b64 	%rd<5>;

	ld.param.u64 	%rd1, [_Z17clearMemoryKernelPhih_param_0];
	ld.param.u32 	%r2, [_Z17clearMemoryKernelPhih_param_1];
	ld.param.u8 	%rs1, [_Z17clearMemoryKernelPhih_param_2];
	mov.u32 	%r3, %ctaid.x;
	mov.u32 	%r4, %ntid.x;
	mov.u32 	%r5, %tid.x;
	mad.lo.s32 	%r1, %r3, %r4, %r5;
	setp.ge.s32 	%p1, %r1, %r2;
	@%p1 bra 	$L__BB1_2;
	cvta.to.global.u64 	%rd2, %rd1;
	cvt.s64.s32 	%rd3, %r1;
	add.s64 	%rd4, %rd2, %rd3;
	st.global.u8 	[%rd4], %rs1;
$L__BB1_2:
	ret;

}


// ===== COMPILED SASS (sm_100) =====

	.target	sm_100

	.elftype	@"ET_EXEC"


//--------------------- .note.nv.tkinfo           --------------------------
	.section	.note.nv.tkinfo,"",@"SHT_NOTE"
	.sectionflags	@"SHF_NOTE_NV_TKINFO"
	.tkinfo
        /*0018*/ 	.word	0x00000002
        /*0030*/ 	.string	""
        /*0030*/ 	.string	"ptxas"
        /*0030*/ 	.string	"Cuda compilation tools, release 13.0, V13.0.88"
        /*0030*/ 	.string	"Build cuda_13.0.r13.0/compiler.36424714_0"
        /*0030*/ 	.string	"-arch sm_100 -m 64 "



//--------------------- .note.nv.cuinfo           --------------------------
	.section	.note.nv.cuinfo,"",@"SHT_NOTE"
	.sectionflags	@"SHF_NOTE_NV_CUINFO"
        /*0018*/ 	.short	0x0002
        /*001a*/ 	.short	0x0064
        /*001c*/ 	.short	0x0082
	.zero		2


//--------------------- .nv.info                  --------------------------
	.section	.nv.info,"",@"SHT_CUDA_INFO"
	.align	4


	//----- nvinfo : EIATTR_REGCOUNT
	.align		4
        /*0000*/ 	.byte	0x04, 0x2f
        /*0002*/ 	.short	(.L_1 - .L_0)
	.align		4
.L_0:
        /*0004*/ 	.word	index@(_Z19validateImageKernelPhiPi)
        /*0008*/ 	.word	0x00000008


	//----- nvinfo : EIATTR_FRAME_SIZE
	.align		4
.L_1:
        /*000c*/ 	.byte	0x04, 0x11
        /*000e*/ 	.short	(.L_3 - .L_2)
	.align		4
.L_2:
        /*0010*/ 	.word	index@(_Z19validateImageKernelPhiPi)
        /*0014*/ 	.word	0x00000000


	//----- nvinfo : EIATTR_REGCOUNT
	.align		4
.L_3:
        /*0018*/ 	.byte	0x04, 0x2f
        /*001a*/ 	.short	(.L_5 - .L_4)
	.align		4
.L_4:
        /*001c*/ 	.word	index@(_Z17clearMemoryKernelPhih)
        /*0020*/ 	.word	0x00000008


	//----- nvinfo : EIATTR_FRAME_SIZE
	.align		4
.L_5:
        /*0024*/ 	.byte	0x04, 0x11
        /*0026*/ 	.short	(.L_7 - .L_6)
	.align		4
.L_6:
        /*0028*/ 	.word	index@(_Z17clearMemoryKernelPhih)
        /*002c*/ 	.word	0x00000000


	//----- nvinfo : EIATTR_MIN_STACK_SIZE
	.align		4
.L_7:
        /*0030*/ 	.byte	0x04, 0x12
        /*0032*/ 	.short	(.L_9 - .L_8)
	.align		4
.L_8:
        /*0034*/ 	.word	index@(_Z17clearMemoryKernelPhih)
        /*0038*/ 	.word	0x00000000


	//----- nvinfo : EIATTR_MIN_STACK_SIZE
	.align		4
.L_9:
        /*003c*/ 	.byte	0x04, 0x12
        /*003e*/ 	.short	(.L_11 - .L_10)
	.align		4
.L_10:
        /*0040*/ 	.word	index@(_Z19validateImageKernelPhiPi)
        /*0044*/ 	.word	0x00000000
.L_11:


//--------------------- .nv.compat                --------------------------
	.section	.nv.compat,"",@"SHT_CUDA_COMPAT_INFO"
	.align	4
        /*0000*/ 	.byte	0x02, 0x09, 0x00, 0x00, 0x02, 0x02, 0x01, 0x00, 0x02, 0x05, 0x05, 0x00, 0x03, 0x07, 0x01, 0x01
        /*0010*/ 	.byte	0x02, 0x03, 0x00, 0x00, 0x02, 0x06, 0x01, 0x00, 0x04, 0x0b, 0x08, 0x00, 0x09, 0x00, 0x00, 0x00
        /*0020*/ 	.byte	0x00, 0x00, 0x00, 0x00


//--------------------- .nv.info._Z17clearMemoryKernelPhih --------------------------
	.section	.nv.info._Z17clearMemoryKernelPhih,"",@"SHT_CUDA_INFO"
	.sectionflags	@""
	.align	4


	//----- nvinfo : EIATTR_CUDA_API_VERSION
	.align		4
        /*0000*/ 	.byte	0x04, 0x37
        /*0002*/ 	.short	(.L_13 - .L_12)
.L_12:
        /*0004*/ 	.word	0x00000082


	//----- nvinfo : EIATTR_KPARAM_INFO
	.align		4
.L_13:
        /*0008*/ 	.byte	0x04, 0x17
        /*000a*/ 	.short	(.L_15 - .L_14)
.L_14:
        /*000c*/ 	.word	0x00000000
        /*0010*/ 	.short	0x0002
        /*0012*/ 	.short	0x000c
        /*0014*/ 	.byte	0x00, 0xf0, 0x05, 0x00


	//----- nvinfo : EIATTR_KPARAM_INFO
	.align		4
.L_15:
        /*0018*/ 	.byte	0x04, 0x17
        /*001a*/ 	.short	(.L_17 - .L_16)
.L_16:
        /*001c*/ 	.word	0x00000000
        /*0020*/ 	.short	0x0001
        /*0022*/ 	.short	0x0008
        /*0024*/ 	.byte	0x00, 0xf0, 0x11, 0x00


	//----- nvinfo : EIATTR_KPARAM_INFO
	.align		4
.L_17:
        /*0028*/ 	.byte	0x04, 0x17
        /*002a*/ 	.short	(.L_19 - .L_18)
.L_18:
        /*002c*/ 	.word	0x00000000
        /*0030*/ 	.short	0x0000
        /*0032*/ 	.short	0x0000
        /*0034*/ 	.byte	0x00, 0xf5, 0x21, 0x00


	//----- nvinfo : EIATTR_SPARSE_MMA_MASK
	.align		4
.L_19:
        /*0038*/ 	.byte	0x03, 0x50
        /*003a*/ 	.short	0x0000


	//----- nvinfo : EIATTR_MAXREG_COUNT
	.align		4
        /*003c*/ 	.byte	0x03, 0x1b
        /*003e*/ 	.short	0x00ff


	//----- nvinfo : EIATTR_MERCURY_ISA_VERSION
	.align		4
        /*0040*/ 	.byte	0x03, 0x5f
        /*0042*/ 	.short	0x0101


	//----- nvinfo : EIATTR_VRC_CTA_INIT_COUNT
	.align		4
        /*0044*/ 	.byte	0x02, 0x4a
	.zero		1
	.zero		1


	//----- nvinfo : EIATTR_EXIT_INSTR_OFFSETS
	.align		4
        /*0048*/ 	.byte	0x04, 0x1c
        /*004a*/ 	.short	(.L_21 - .L_20)


	//   ....[0]....
.L_20:
        /*004c*/ 	.word	0x00000070


	//   ....[1]....
        /*0050*/ 	.word	0x000000e0


	//----- nvinfo : EIATTR_CBANK_PARAM_SIZE
	.align		4
.L_21:
        /*0054*/ 	.byte	0x03, 0x19
        /*0056*/ 	.short	0x000d


	//----- nvinfo : EIATTR_PARAM_CBANK
	.align		4
        /*0058*/ 	.byte	0x04, 0x0a
        /*005a*/ 	.short	(.L_23 - .L_22)
	.align		4
.L_22:
        /*005c*/ 	.word	index@(.nv.constant0._Z17clearMemoryKernelPhih)
        /*0060*/ 	.short	0x0380
        /*0062*/ 	.short	0x000d


	//----- nvinfo : EIATTR_SW_WAR
	.align		4
.L_23:
        /*0064*/ 	.byte	0x04, 0x36
        /*0066*/ 	.short	(.L_25 - .L_24)
.L_24:
        /*0068*/ 	.word	0x00000008
.L_25:


//--------------------- .nv.info._Z19validateImageKernelPhiPi --------------------------
	.section	.nv.info._Z19validateImageKernelPhiPi,"",@"SHT_CUDA_INFO"
	.sectionflags	@""
	.align	4


	//----- nvinfo : EIATTR_CUDA_API_VERSION
	.align		4
        /*0000*/ 	.byte	0x04, 0x37
        /*0002*/ 	.short	(.L_27 - .L_26)
.L_26:
        /*0004*/ 	.word	0x00000082


	//----- nvinfo : EIATTR_KPARAM_INFO
	.align		4
.L_27:
        /*0008*/ 	.byte	0x04, 0x17
        /*000a*/ 	.short	(.L_29 - .L_28)
.L_28:
        /*000c*/ 	.word	0x00000000
        /*0010*/ 	.short	0x0002
        /*0012*/ 	.short	0x0010
        /*0014*/ 	.byte	0x00, 0xf5, 0x21, 0x00


	//----- nvinfo : EIATTR_KPARAM_INFO
	.align		4
.L_29:
        /*0018*/ 	.byte	0x04, 0x17
        /*001a*/ 	.short	(.L_31 - .L_30)
.L_30:
        /*001c*/ 	.word	0x00000000
        /*0020*/ 	.short	0x0001
        /*0022*/ 	.short	0x0008
        /*0024*/ 	.byte	0x00, 0xf0, 0x11, 0x00


	//----- nvinfo : EIATTR_KPARAM_INFO
	.align		4
.L_31:
        /*0028*/ 	.byte	0x04, 0x17
        /*002a*/ 	.short	(.L_33 - .L_32)
.L_32:
        /*002c*/ 	.word	0x00000000
        /*0030*/ 	.short	0x0000
        /*0032*/ 	.short	0x0000
        /*0034*/ 	.byte	0x00, 0xf5, 0x21, 0x00


	//----- nvinfo : EIATTR_SPARSE_MMA_MASK
	.align		4
.L_33:
        /*0038*/ 	.byte	0x03, 0x50
        /*003a*/ 	.short	0x0000


	//----- nvinfo : EIATTR_MAXREG_COUNT
	.align		4
        /*003c*/ 	.byte	0x03, 0x1b
        /*003e*/ 	.short	0x00ff


	//----- nvinfo : EIATTR_MERCURY_ISA_VERSION
	.align		4
        /*0040*/ 	.byte	0x03, 0x5f
        /*0042*/ 	.short	0x0101


	//----- nvinfo : EIATTR_INT_WARP_WIDE_INSTR_OFFSETS
	.align		4
        /*0044*/ 	.byte	0x04, 0x31
        /*0046*/ 	.short	(.L_35 - .L_34)


	//   ....[0]....
.L_34:
        /*0048*/ 	.word	0x00000110


	//----- nvinfo : EIATTR_VRC_CTA_INIT_COUNT
	.align		4
.L_35:
        /*004c*/ 	.byte	0x02, 0x4a
	.zero		1
	.zero		1


	//----- nvinfo : EIATTR_EXIT_INSTR_OFFSETS
	.align		4
        /*0050*/ 	.byte	0x04, 0x1c
        /*0052*/ 	.short	(.L_37 - .L_36)


	//   ....[0]....
.L_36:
        /*0054*/ 	.word	0x00000070


	//   ....[1]....
        /*0058*/ 	.word	0x000000e0


	//   ....[2]....
        /*005c*/ 	.word	0x00000160


	//----- nvinfo : EIATTR_CBANK_PARAM_SIZE
	.align		4
.L_37:
        /*0060*/ 	.byte	0x03, 0x19
        /*0062*/ 	.short	0x0018


	//----- nvinfo : EIATTR_PARAM_CBANK
	.align		4
        /*0064*/ 	.byte	0x04, 0x0a
        /*0066*/ 	.short	(.L_39 - .L_38)
	.align		4
.L_38:
        /*0068*/ 	.word	index@(.nv.constant0._Z19validateImageKernelPhiPi)
        /*006c*/ 	.short	0x0380
        /*006e*/ 	.short	0x0018


	//----- nvinfo : EIATTR_SW_WAR
	.align		4
.L_39:
        /*0070*/ 	.byte	0x04, 0x36
        /*0072*/ 	.short	(.L_41 - .L_40)
.L_40:
        /*0074*/ 	.word	0x00000008
.L_41:


//--------------------- .nv.callgraph             --------------------------
	.section	.nv.callgraph,"",@"SHT_CUDA_CALLGRAPH"
	.align	4
	.sectionentsize	8
	.align		4
        /*0000*/ 	.word	0x00000000
	.align		4
        /*0004*/ 	.word	0xffffffff
	.align		4
        /*0008*/ 	.word	0x00000000
	.align		4
        /*000c*/ 	.word	0xfffffffe
	.align		4
        /*0010*/ 	.word	0x00000000
	.align		4
        /*0014*/ 	.word	0xfffffffd
	.align		4
        /*0018*/ 	.word	0x00000000
	.align		4
        /*001c*/ 	.word	0xfffffffc


//--------------------- .text._Z17clearMemoryKernelPhih --------------------------
	.section	.text._Z17clearMemoryKernelPhih,"ax",@progbits
	.align	128
        .global         _Z17clearMemoryKernelPhih
        .type           _Z17clearMemoryKernelPhih,@function
        .size           _Z17clearMemoryKernelPhih,(.L_x_2 - _Z17clearMemoryKernelPhih)
        .other          _Z17clearMemoryKernelPhih,@"STO_CUDA_ENTRY STV_DEFAULT"
_Z17clearMemoryKernelPhih:
.text._Z17clearMemoryKernelPhih:
[----:B------:R-:W-:Y:S01]  /*0000*/  LDC R1, c[0x0][0x37c] ;  /* 0x0000df00ff017b82 */ /* 0x000fe20000000800 */
[----:B------:R-:W0:Y:S07]  /*0010*/  S2R R3, SR_TID.X ;  /* 0x0000000000037919 */ /* 0x000e2e0000002100 */
[----:B------:R-:W0:Y:S01]  /*0020*/  S2UR UR4, SR_CTAID.X ;  /* 0x00000000000479c3 */ /* 0x000e220000002500 */
[----:B------:R-:W1:Y:S07]  /*0030*/  LDCU UR5, c[0x0][0x388] ;  /* 0x00007100ff0577ac */ /* 0x000e6e0008000800 */
[----:B------:R-:W0:Y:S02]  /*0040*/  LDC R0, c[0x0][0x360] ;  /* 0x0000d800ff007b82 */ /* 0x000e240000000800 */
[----:B0-----:R-:W-:-:S05]  /*0050*/  IMAD R0, R0, UR4, R3 ;  /* 0x0000000400007c24 */ /* 0x001fca000f8e0203 */
[----:B-1----:R-:W-:-:S13]  /*0060*/  ISETP.GE.AND P0, PT, R0, UR5, PT ;  /* 0x0000000500007c0c */ /* 0x002fda000bf06270 */
[----:B------:R-:W-:Y:S05]  /*0070*/  @P0 EXIT ;  /* 0x000000000000094d */ /* 0x000fea0003800000 */
[----:B------:R-:W0:Y:S01]  /*0080*/  LDCU.64 UR6, c[0x0][0x380] ;  /* 0x00007000ff0677ac */ /* 0x000e220008000a00 */
[----:B------:R-:W1:Y:S01]  /*0090*/  LDC.U8 R5, c[0x0][0x38c] ;  /* 0x0000e300ff057b82 */ /* 0x000e620000000000 */
[----:B------:R-:W1:Y:S01]  /*00a0*/  LDCU.64 UR4, c[0x0][0x358] ;  /* 0x00006b00ff0477ac */ /* 0x000e620008000a00 */
[----:B0-----:R-:W-:-:S04]  /*00b0*/  IADD3 R2, P0, PT, R0, UR6, RZ ;  /* 0x0000000600027c10 */ /* 0x001fc8000ff1e0ff */
[----:B------:R-:W-:-:S05]  /*00c0*/  LEA.HI.X.SX32 R3, R0, UR7, 0x1, P0 ;  /* 0x0000000700037c11 */ /* 0x000fca00080f0eff */
[----:B-1----:R-:W-:Y:S01]  /*00d0*/  STG.E.U8 desc[UR4][R2.64], R5 ;  /* 0x0000000502007986 */ /* 0x002fe2000c101104 */
[----:B------:R-:W-:Y:S05]  /*00e0*/  EXIT ;  /* 0x000000000000794d */ /* 0x000fea0003800000 */
.L_x_0:
[----:B------:R-:W-:-:S00]  /*00f0*/  BRA `(.L_x_0) ;  /* 0xfffffffc00fc7947 */ /* 0x000fc0000383ffff */
[----:B------:R-:W-:-:S00]  /*0100*/  NOP ;  /* 0x0000000000007918 */ /* 0x000fc00000000000 */
[----:B------:R-:W-:-:S00]  /*0110*/  NOP ;  /* 0x0000000000007918 */ /* 0x000fc00000000000 */
[----:B------:R-:W-:-:S00]  /*0120*/  NOP ;  /* 0x0000000000007918 */ /* 0x000fc00000000000 */
[----:B------:R-:W-:-:S00]  /*0130*/  NOP ;  /* 0x0000000000007918 */ /* 0x000fc00000000000 */
[----:B------:R-:W-:-:S00]  /*0140*/  NOP ;  /* 0x0000000000007918 */ /* 0x000fc00000000000 */
[----:B------:R-:W-:-:S00]  /*0150*/  NOP ;  /* 0x0000000000007918 */ /* 0x000fc00000000000 */
[----:B------:R-:W-:-:S00]  /*0160*/  NOP ;  /* 0x0000000000007918 */ /* 0x000fc00000000000 */
[----:B------:R-:W-:-:S00]  /*0170*/  NOP ;  /* 0x0000000000007918 */ /* 0x000fc00000000000 */
.L_x_2:


//--------------------- .text._Z19validateImageKernelPhiPi --------------------------
	.section	.text._Z19validateImageKernelPhiPi,"ax",@progbits
	.align	128
        .global         _Z19validateImageKernelPhiPi
        .type           _Z19validateImageKernelPhiPi,@function
        .size           _Z19validateImageKernelPhiPi,(.L_x_3 - _Z19validateImageKernelPhiPi)
        .other          _Z19validateImageKernelPhiPi,@"STO_CUDA_ENTRY STV_DEFAULT"
_Z19validateImageKernelPhiPi:
.text._Z19validateImageKernelPhiPi:
        /* <DEDUP_REMOVED lines=9> */
[----:B------:R-:W1:Y:S01]  /*0090*/  LDCU.64 UR4, c[0x0][0x358] ;  /* 0x00006b00ff0477ac */ /* 0x000e620008000a00 */
[----:B0-----:R-:W-:-:S04]  /*00a0*/  IADD3 R2, P0, PT, R0, UR6, RZ ;  /* 0x0000000600027c10 */ /* 0x001fc8000ff1e0ff */
[----:B------:R-:W-:-:S05]  /*00b0*/  LEA.HI.X.SX32 R3, R0, UR7, 0x1, P0 ;  /* 0x0000000700037c11 */ /* 0x000fca00080f0eff */
[----:B-1----:R-:W2:Y:S02]  /*00c0*/  LDG.E.U8 R2, desc[UR4][R2.64] ;  /* 0x0000000402027981 */ /* 0x002ea4000c1e1100 */
[----:B--2---:R-:W-:-:S13]  /*00d0*/  ISETP.NE.AND P0, PT, R2, RZ, PT ;  /* 0x000000ff0200720c */ /* 0x004fda0003f05270 */
[----:B------:R-:W-:Y:S05]  /*00e0*/  @P0 EXIT ;  /* 0x000000000000094d */ /* 0x000fea0003800000 */
[----:B------:R-:W0:Y:S01]  /*00f0*/  S2R R0, SR_LANEID ;  /* 0x0000000000007919 */ /* 0x000e220000000000 */
[----:B------:R-:W1:Y:S01]  /*0100*/  LDC.64 R2, c[0x0][0x390] ;  /* 0x0000e400ff027b82 */ /* 0x000e620000000a00 */
[----:B------:R-:W-:Y:S02]  /*0110*/  VOTEU.ANY UR6, UPT, PT ;  /* 0x0000000000067886 */ /* 0x000fe400038e0100 */
[----:B------:R-:W-:Y:S02]  /*0120*/  UFLO.U32 UR7, UR6 ;  /* 0x00000006000772bd */ /* 0x000fe400080e0000 */
[----:B------:R-:W1:Y:S04]  /*0130*/  POPC R5, UR6 ;  /* 0x0000000600057d09 */ /* 0x000e680008000000 */
[----:B0-----:R-:W-:-:S13]  /*0140*/  ISETP.EQ.U32.AND P0, PT, R0, UR7, PT ;  /* 0x0000000700007c0c */ /* 0x001fda000bf02070 */
[----:B-1----:R-:W-:Y:S01]  /*0150*/  @P0 REDG.E.ADD.STRONG.GPU desc[UR4][R2.64], R5 ;  /* 0x000000050200098e */ /* 0x002fe2000c12e104 */
[----:B------:R-:W-:Y:S05]  /*0160*/  EXIT ;  /* 0x000000000000794d */ /* 0x000fea0003800000 */
.L_x_1:
        /* <DEDUP_REMOVED lines=9> */
.L_x_3:


//--------------------- .nv.shared.reserved.0     --------------------------
	.section	.nv.shared.reserved.0,"aw",@nobits
	.weak		__nv_reservedSMEM_offset_0_alias
	.size		__nv_reservedSMEM_offset_0_alias, 0, 64
	.other		__nv_reservedSMEM_offset_0_alias,@"STO_CUDA_RESERVED_SHARED STV_DEFAULT"
__nv_reservedSMEM_offset_0_alias:
	.zero		0
	.zero		64


//--------------------- .nv.constant0._Z17clearMemoryKernelPhih --------------------------
	.section	.nv.constant0._Z17clearMemoryKernelPhih,"a",@progbits
	.sectionflags	@""
	.align	4
.nv.constant0._Z17clearMemoryKernelPhih:
	.zero		909


//--------------------- .nv.constant0._Z19validateImageKernelPhiPi --------------------------
	.section	.nv.constant0._Z19validateImageKernelPhiPi,"a",@progbits
	.sectionflags	@""
	.align	4
.nv.constant0._Z19validateImageKernelPhiPi:
	.zero		920


//--------------------- SYMBOLS --------------------------

	.type		.nv.reservedSmem.offset0,@object
	.size		.nv.reservedSmem.offset0,0x4
